//
// Generated by NVIDIA NVVM Compiler
//
// Compiler Build ID: CL-36424714
// Cuda compilation tools, release 13.0, V13.0.88
// Based on NVVM 20.0.0
//

.version 9.0
.target sm_100
.address_size 64

	// .globl	im2col_nchw

.visible .entry im2col_nchw(
	.param .u64 .ptr .align 1 im2col_nchw_param_0,
	.param .u32 im2col_nchw_param_1,
	.param .u32 im2col_nchw_param_2,
	.param .u32 im2col_nchw_param_3,
	.param .u32 im2col_nchw_param_4,
	.param .u32 im2col_nchw_param_5,
	.param .u32 im2col_nchw_param_6,
	.param .u32 im2col_nchw_param_7,
	.param .u32 im2col_nchw_param_8,
	.param .u32 im2col_nchw_param_9,
	.param .u32 im2col_nchw_param_10,
	.param .u64 .ptr .align 1 im2col_nchw_param_11
)
{
	.reg .pred 	%p<91>;
	.reg .b32 	%r<135>;
	.reg .b32 	%f<61>;
	.reg .b64 	%rd<43>;

	ld.param.u64 	%rd6, [im2col_nchw_param_0];
	ld.param.u32 	%r40, [im2col_nchw_param_2];
	ld.param.u32 	%r41, [im2col_nchw_param_3];
	ld.param.u32 	%r42, [im2col_nchw_param_4];
	ld.param.u32 	%r43, [im2col_nchw_param_5];
	ld.param.u32 	%r44, [im2col_nchw_param_6];
	ld.param.u32 	%r45, [im2col_nchw_param_7];
	ld.param.u32 	%r46, [im2col_nchw_param_8];
	ld.param.u32 	%r47, [im2col_nchw_param_9];
	ld.param.u32 	%r48, [im2col_nchw_param_10];
	ld.param.u64 	%rd7, [im2col_nchw_param_11];
	cvta.to.global.u64 	%rd1, %rd7;
	cvta.to.global.u64 	%rd2, %rd6;
	shl.b32 	%r49, %r47, 1;
	sub.s32 	%r50, %r41, %r43;
	add.s32 	%r51, %r50, %r49;
	div.s32 	%r1, %r51, %r45;
	shl.b32 	%r52, %r48, 1;
	sub.s32 	%r53, %r42, %r44;
	add.s32 	%r54, %r53, %r52;
	div.s32 	%r55, %r54, %r46;
	mov.u32 	%r56, %ctaid.y;
	mov.u32 	%r57, %ntid.y;
	mov.u32 	%r58, %tid.y;
	mad.lo.s32 	%r3, %r56, %r57, %r58;
	mov.u32 	%r59, %ctaid.x;
	mov.u32 	%r60, %ntid.x;
	mov.u32 	%r61, %tid.x;
	mad.lo.s32 	%r62, %r59, %r60, %r61;
	setp.gt.s32 	%p1, %r3, %r1;
	setp.gt.s32 	%p2, %r62, %r55;
	or.pred  	%p3, %p1, %p2;
	@%p3 bra 	$L__BB0_48;
	add.s32 	%r5, %r55, 1;
	add.s32 	%r6, %r1, 1;
	setp.lt.s32 	%p4, %r40, 1;
	@%p4 bra 	$L__BB0_48;
	mul.lo.s32 	%r63, %r45, %r3;
	sub.s32 	%r7, %r63, %r47;
	mul.lo.s32 	%r64, %r46, %r62;
	sub.s32 	%r8, %r64, %r48;
	min.s32 	%r65, %r43, %r44;
	setp.lt.s32 	%p5, %r65, 1;
	@%p5 bra 	$L__BB0_48;
	and.b32  	%r9, %r44, 7;
	and.b32  	%r10, %r44, 2147483640;
	mov.b32 	%r129, 0;
$L__BB0_4:
	mov.b32 	%r130, 0;
$L__BB0_5:
	setp.lt.u32 	%p6, %r44, 8;
	add.s32 	%r13, %r130, %r7;
	mad.lo.s32 	%r69, %r129, %r41, %r13;
	mul.lo.s32 	%r14, %r69, %r42;
	mad.lo.s32 	%r70, %r129, %r43, %r130;
	mul.lo.s32 	%r15, %r70, %r44;
	mov.b32 	%r133, 0;
	@%p6 bra 	$L__BB0_24;
	mov.b32 	%r131, 0;
$L__BB0_7:
	.pragma "nounroll";
	setp.ge.s32 	%p7, %r13, %r41;
	add.s32 	%r17, %r131, %r8;
	or.b32  	%r72, %r13, %r17;
	setp.lt.s32 	%p8, %r72, 0;
	setp.ge.s32 	%p9, %r17, %r42;
	or.pred  	%p10, %p7, %p9;
	add.s32 	%r73, %r17, %r14;
	mul.wide.s32 	%rd8, %r73, 4;
	add.s64 	%rd3, %rd2, %rd8;
	mov.f32 	%f46, 0f00000000;
	or.pred  	%p11, %p10, %p8;
	@%p11 bra 	$L__BB0_9;
	ld.global.nc.f32 	%f46, [%rd3];
$L__BB0_9:
	add.s32 	%r74, %r17, 1;
	or.b32  	%r75, %r13, %r74;
	add.s32 	%r76, %r131, %r15;
	mad.lo.s32 	%r18, %r76, %r6, %r3;
	mad.lo.s32 	%r77, %r18, %r5, %r62;
	mul.wide.s32 	%rd9, %r77, 4;
	add.s64 	%rd10, %rd1, %rd9;
	st.global.f32 	[%rd10], %f46;
	setp.lt.s32 	%p13, %r75, 0;
	setp.ge.s32 	%p14, %r74, %r42;
	or.pred  	%p15, %p7, %p14;
	mov.f32 	%f47, 0f00000000;
	or.pred  	%p16, %p15, %p13;
	@%p16 bra 	$L__BB0_11;
	ld.global.nc.f32 	%f47, [%rd3+4];
$L__BB0_11:
	add.s32 	%r78, %r17, 2;
	or.b32  	%r79, %r13, %r78;
	add.s32 	%r19, %r18, %r6;
	mad.lo.s32 	%r80, %r19, %r5, %r62;
	mul.wide.s32 	%rd11, %r80, 4;
	add.s64 	%rd12, %rd1, %rd11;
	st.global.f32 	[%rd12], %f47;
	setp.lt.s32 	%p18, %r79, 0;
	setp.ge.s32 	%p19, %r78, %r42;
	or.pred  	%p20, %p7, %p19;
	mov.f32 	%f48, 0f00000000;
	or.pred  	%p21, %p20, %p18;
	@%p21 bra 	$L__BB0_13;
	ld.global.nc.f32 	%f48, [%rd3+8];
$L__BB0_13:
	add.s32 	%r81, %r17, 3;
	or.b32  	%r82, %r13, %r81;
	add.s32 	%r20, %r19, %r6;
	mad.lo.s32 	%r83, %r20, %r5, %r62;
	mul.wide.s32 	%rd13, %r83, 4;
	add.s64 	%rd14, %rd1, %rd13;
	st.global.f32 	[%rd14], %f48;
	setp.lt.s32 	%p23, %r82, 0;
	setp.ge.s32 	%p24, %r81, %r42;
	or.pred  	%p25, %p7, %p24;
	mov.f32 	%f49, 0f00000000;
	or.pred  	%p26, %p25, %p23;
	@%p26 bra 	$L__BB0_15;
	ld.global.nc.f32 	%f49, [%rd3+12];
$L__BB0_15:
	add.s32 	%r84, %r17, 4;
	or.b32  	%r85, %r13, %r84;
	add.s32 	%r21, %r20, %r6;
	mad.lo.s32 	%r86, %r21, %r5, %r62;
	mul.wide.s32 	%rd15, %r86, 4;
	add.s64 	%rd16, %rd1, %rd15;
	st.global.f32 	[%rd16], %f49;
	setp.lt.s32 	%p28, %r85, 0;
	setp.ge.s32 	%p29, %r84, %r42;
	or.pred  	%p30, %p7, %p29;
	mov.f32 	%f50, 0f00000000;
	or.pred  	%p31, %p30, %p28;
	@%p31 bra 	$L__BB0_17;
	ld.global.nc.f32 	%f50, [%rd3+16];
$L__BB0_17:
	add.s32 	%r87, %r17, 5;
	or.b32  	%r88, %r13, %r87;
	add.s32 	%r22, %r21, %r6;
	mad.lo.s32 	%r89, %r22, %r5, %r62;
	mul.wide.s32 	%rd17, %r89, 4;
	add.s64 	%rd18, %rd1, %rd17;
	st.global.f32 	[%rd18], %f50;
	setp.lt.s32 	%p33, %r88, 0;
	setp.ge.s32 	%p34, %r87, %r42;
	or.pred  	%p35, %p7, %p34;
	mov.f32 	%f51, 0f00000000;
	or.pred  	%p36, %p35, %p33;
	@%p36 bra 	$L__BB0_19;
	ld.global.nc.f32 	%f51, [%rd3+20];
$L__BB0_19:
	add.s32 	%r90, %r17, 6;
	or.b32  	%r91, %r13, %r90;
	add.s32 	%r23, %r22, %r6;
	mad.lo.s32 	%r92, %r23, %r5, %r62;
	mul.wide.s32 	%rd19, %r92, 4;
	add.s64 	%rd20, %rd1, %rd19;
	st.global.f32 	[%rd20], %f51;
	setp.lt.s32 	%p38, %r91, 0;
	setp.ge.s32 	%p39, %r90, %r42;
	or.pred  	%p40, %p7, %p39;
	mov.f32 	%f52, 0f00000000;
	or.pred  	%p41, %p40, %p38;
	@%p41 bra 	$L__BB0_21;
	ld.global.nc.f32 	%f52, [%rd3+24];
$L__BB0_21:
	add.s32 	%r93, %r17, 7;
	or.b32  	%r94, %r13, %r93;
	add.s32 	%r24, %r23, %r6;
	mad.lo.s32 	%r95, %r24, %r5, %r62;
	mul.wide.s32 	%rd21, %r95, 4;
	add.s64 	%rd22, %rd1, %rd21;
	st.global.f32 	[%rd22], %f52;
	setp.lt.s32 	%p43, %r94, 0;
	setp.ge.s32 	%p44, %r93, %r42;
	or.pred  	%p45, %p7, %p44;
	mov.f32 	%f53, 0f00000000;
	or.pred  	%p46, %p45, %p43;
	@%p46 bra 	$L__BB0_23;
	ld.global.nc.f32 	%f53, [%rd3+28];
$L__BB0_23:
	add.s32 	%r96, %r24, %r6;
	mad.lo.s32 	%r97, %r96, %r5, %r62;
	mul.wide.s32 	%rd23, %r97, 4;
	add.s64 	%rd24, %rd1, %rd23;
	st.global.f32 	[%rd24], %f53;
	add.s32 	%r131, %r131, 8;
	setp.ne.s32 	%p47, %r131, %r10;
	mov.u32 	%r133, %r10;
	@%p47 bra 	$L__BB0_7;
$L__BB0_24:
	setp.eq.s32 	%p48, %r9, 0;
	@%p48 bra 	$L__BB0_46;
	add.s32 	%r98, %r9, -1;
	setp.lt.u32 	%p49, %r98, 3;
	@%p49 bra 	$L__BB0_35;
	setp.ge.s32 	%p50, %r13, %r41;
	add.s32 	%r27, %r133, %r8;
	or.b32  	%r100, %r13, %r27;
	setp.lt.s32 	%p51, %r100, 0;
	setp.ge.s32 	%p52, %r27, %r42;
	or.pred  	%p53, %p50, %p52;
	add.s32 	%r101, %r27, %r14;
	mul.wide.s32 	%rd25, %r101, 4;
	add.s64 	%rd4, %rd2, %rd25;
	mov.f32 	%f54, 0f00000000;
	or.pred  	%p54, %p53, %p51;
	@%p54 bra 	$L__BB0_28;
	ld.global.nc.f32 	%f54, [%rd4];
$L__BB0_28:
	add.s32 	%r102, %r27, 1;
	or.b32  	%r103, %r13, %r102;
	add.s32 	%r104, %r133, %r15;
	mad.lo.s32 	%r28, %r104, %r6, %r3;
	mad.lo.s32 	%r105, %r28, %r5, %r62;
	mul.wide.s32 	%rd26, %r105, 4;
	add.s64 	%rd27, %rd1, %rd26;
	st.global.f32 	[%rd27], %f54;
	setp.lt.s32 	%p56, %r103, 0;
	setp.ge.s32 	%p57, %r102, %r42;
	or.pred  	%p58, %p50, %p57;
	mov.f32 	%f55, 0f00000000;
	or.pred  	%p59, %p58, %p56;
	@%p59 bra 	$L__BB0_30;
	ld.global.nc.f32 	%f55, [%rd4+4];
$L__BB0_30:
	add.s32 	%r106, %r27, 2;
	or.b32  	%r107, %r13, %r106;
	add.s32 	%r29, %r28, %r6;
	mad.lo.s32 	%r108, %r29, %r5, %r62;
	mul.wide.s32 	%rd28, %r108, 4;
	add.s64 	%rd29, %rd1, %rd28;
	st.global.f32 	[%rd29], %f55;
	setp.lt.s32 	%p61, %r107, 0;
	setp.ge.s32 	%p62, %r106, %r42;
	or.pred  	%p63, %p50, %p62;
	mov.f32 	%f56, 0f00000000;
	or.pred  	%p64, %p63, %p61;
	@%p64 bra 	$L__BB0_32;
	ld.global.nc.f32 	%f56, [%rd4+8];
$L__BB0_32:
	add.s32 	%r109, %r27, 3;
	or.b32  	%r110, %r13, %r109;
	add.s32 	%r30, %r29, %r6;
	mad.lo.s32 	%r111, %r30, %r5, %r62;
	mul.wide.s32 	%rd30, %r111, 4;
	add.s64 	%rd31, %rd1, %rd30;
	st.global.f32 	[%rd31], %f56;
	setp.lt.s32 	%p66, %r110, 0;
	setp.ge.s32 	%p67, %r109, %r42;
	or.pred  	%p68, %p50, %p67;
	mov.f32 	%f57, 0f00000000;
	or.pred  	%p69, %p68, %p66;
	@%p69 bra 	$L__BB0_34;
	ld.global.nc.f32 	%f57, [%rd4+12];
$L__BB0_34:
	add.s32 	%r112, %r30, %r6;
	mad.lo.s32 	%r113, %r112, %r5, %r62;
	mul.wide.s32 	%rd32, %r113, 4;
	add.s64 	%rd33, %rd1, %rd32;
	st.global.f32 	[%rd33], %f57;
	add.s32 	%r133, %r133, 4;
$L__BB0_35:
	and.b32  	%r114, %r44, 3;
	setp.eq.s32 	%p70, %r114, 0;
	@%p70 bra 	$L__BB0_46;
	setp.eq.s32 	%p71, %r114, 1;
	@%p71 bra 	$L__BB0_42;
	setp.ge.s32 	%p72, %r13, %r41;
	add.s32 	%r33, %r133, %r8;
	or.b32  	%r115, %r13, %r33;
	setp.lt.s32 	%p73, %r115, 0;
	setp.ge.s32 	%p74, %r33, %r42;
	or.pred  	%p75, %p72, %p74;
	add.s32 	%r116, %r33, %r14;
	mul.wide.s32 	%rd34, %r116, 4;
	add.s64 	%rd5, %rd2, %rd34;
	mov.f32 	%f58, 0f00000000;
	or.pred  	%p76, %p75, %p73;
	@%p76 bra 	$L__BB0_39;
	ld.global.nc.f32 	%f58, [%rd5];
$L__BB0_39:
	add.s32 	%r117, %r33, 1;
	or.b32  	%r118, %r13, %r117;
	add.s32 	%r119, %r133, %r15;
	mad.lo.s32 	%r34, %r119, %r6, %r3;
	mad.lo.s32 	%r120, %r34, %r5, %r62;
	mul.wide.s32 	%rd35, %r120, 4;
	add.s64 	%rd36, %rd1, %rd35;
	st.global.f32 	[%rd36], %f58;
	setp.lt.s32 	%p78, %r118, 0;
	setp.ge.s32 	%p79, %r117, %r42;
	or.pred  	%p80, %p72, %p79;
	mov.f32 	%f59, 0f00000000;
	or.pred  	%p81, %p80, %p78;
	@%p81 bra 	$L__BB0_41;
	ld.global.nc.f32 	%f59, [%rd5+4];
$L__BB0_41:
	add.s32 	%r121, %r34, %r6;
	mad.lo.s32 	%r122, %r121, %r5, %r62;
	mul.wide.s32 	%rd37, %r122, 4;
	add.s64 	%rd38, %rd1, %rd37;
	st.global.f32 	[%rd38], %f59;
	add.s32 	%r133, %r133, 2;
$L__BB0_42:
	and.b32  	%r123, %r44, 1;
	setp.eq.b32 	%p82, %r123, 1;
	not.pred 	%p83, %p82;
	@%p83 bra 	$L__BB0_46;
	setp.ge.s32 	%p84, %r13, %r41;
	add.s32 	%r37, %r133, %r8;
	or.b32  	%r124, %r13, %r37;
	setp.lt.s32 	%p85, %r124, 0;
	setp.ge.s32 	%p86, %r37, %r42;
	or.pred  	%p87, %p84, %p86;
	mov.f32 	%f60, 0f00000000;
	or.pred  	%p88, %p87, %p85;
	@%p88 bra 	$L__BB0_45;
	add.s32 	%r125, %r37, %r14;
	mul.wide.s32 	%rd39, %r125, 4;
	add.s64 	%rd40, %rd2, %rd39;
	ld.global.nc.f32 	%f60, [%rd40];
$L__BB0_45:
	add.s32 	%r126, %r133, %r15;
	mad.lo.s32 	%r127, %r126, %r6, %r3;
	mad.lo.s32 	%r128, %r127, %r5, %r62;
	mul.wide.s32 	%rd41, %r128, 4;
	add.s64 	%rd42, %rd1, %rd41;
	st.global.f32 	[%rd42], %f60;
$L__BB0_46:
	add.s32 	%r130, %r130, 1;
	setp.ne.s32 	%p89, %r130, %r43;
	@%p89 bra 	$L__BB0_5;
	add.s32 	%r129, %r129, 1;
	setp.ne.s32 	%p90, %r129, %r40;
	@%p90 bra 	$L__BB0_4;
$L__BB0_48:
	ret;

}


// ===== COMPILED SASS (sm_100) =====

	.target	sm_100

	.elftype	@"ET_EXEC"


//--------------------- .note.nv.tkinfo           --------------------------
	.section	.note.nv.tkinfo,"",@"SHT_NOTE"
	.sectionflags	@"SHF_NOTE_NV_TKINFO"
	.tkinfo
        /*0018*/ 	.word	0x00000002
        /*0030*/ 	.string	""
        /*0030*/ 	.string	"ptxas"
        /*0030*/ 	.string	"Cuda compilation tools, release 13.0, V13.0.88"
        /*0030*/ 	.string	"Build cuda_13.0.r13.0/compiler.36424714_0"
        /*0030*/ 	.string	"-arch sm_100 -m 64 "



//--------------------- .note.nv.cuinfo           --------------------------
	.section	.note.nv.cuinfo,"",@"SHT_NOTE"
	.sectionflags	@"SHF_NOTE_NV_CUINFO"
        /*0018*/ 	.short	0x0002
        /*001a*/ 	.short	0x0064
        /*001c*/ 	.short	0x0082
	.zero		2


//--------------------- .nv.info                  --------------------------
	.section	.nv.info,"",@"SHT_CUDA_INFO"
	.align	4


	//----- nvinfo : EIATTR_REGCOUNT
	.align		4
        /*0000*/ 	.byte	0x04, 0x2f
        /*0002*/ 	.short	(.L_1 - .L_0)
	.align		4
.L_0:
        /*0004*/ 	.word	index@(im2col_nchw)
        /*0008*/ 	.word	0x00000020


	//----- nvinfo : EIATTR_FRAME_SIZE
	.align		4
.L_1:
        /*000c*/ 	.byte	0x04, 0x11
        /*000e*/ 	.short	(.L_3 - .L_2)
	.align		4
.L_2:
        /*0010*/ 	.word	index@(im2col_nchw)
        /*0014*/ 	.word	0x00000000


	//----- nvinfo : EIATTR_MIN_STACK_SIZE
	.align		4
.L_3:
        /*0018*/ 	.byte	0x04, 0x12
        /*001a*/ 	.short	(.L_5 - .L_4)
	.align		4
.L_4:
        /*001c*/ 	.word	index@(im2col_nchw)
        /*0020*/ 	.word	0x00000000
.L_5:


//--------------------- .nv.compat                --------------------------
	.section	.nv.compat,"",@"SHT_CUDA_COMPAT_INFO"
	.align	4
        /*0000*/ 	.byte	0x02, 0x09, 0x00, 0x00, 0x02, 0x02, 0x01, 0x00, 0x02, 0x05, 0x05, 0x00, 0x03, 0x07, 0x01, 0x01
        /*0010*/ 	.byte	0x02, 0x03, 0x00, 0x00, 0x02, 0x06, 0x01, 0x00, 0x04, 0x0b, 0x08, 0x00, 0x09, 0x00, 0x00, 0x00
        /*0020*/ 	.byte	0x00, 0x00, 0x00, 0x00


//--------------------- .nv.info.im2col_nchw      --------------------------
	.section	.nv.info.im2col_nchw,"",@"SHT_CUDA_INFO"
	.sectionflags	@""
	.align	4


	//----- nvinfo : EIATTR_CUDA_API_VERSION
	.align		4
        /*0000*/ 	.byte	0x04, 0x37
        /*0002*/ 	.short	(.L_7 - .L_6)
.L_6:
        /*0004*/ 	.word	0x00000082


	//----- nvinfo : EIATTR_KPARAM_INFO
	.align		4
.L_7:
        /*0008*/ 	.byte	0x04, 0x17
        /*000a*/ 	.short	(.L_9 - .L_8)
.L_8:
        /*000c*/ 	.word	0x00000000
        /*0010*/ 	.short	0x000b
        /*0012*/ 	.short	0x0030
        /*0014*/ 	.byte	0x00, 0xf5, 0x21, 0x00


	//----- nvinfo : EIATTR_KPARAM_INFO
	.align		4
.L_9:
        /*0018*/ 	.byte	0x04, 0x17
        /*001a*/ 	.short	(.L_11 - .L_10)
.L_10:
        /*001c*/ 	.word	0x00000000
        /*0020*/ 	.short	0x000a
        /*0022*/ 	.short	0x002c
        /*0024*/ 	.byte	0x00, 0xf0, 0x11, 0x00


	//----- nvinfo : EIATTR_KPARAM_INFO
	.align		4
.L_11:
        /*0028*/ 	.byte	0x04, 0x17
        /*002a*/ 	.short	(.L_13 - .L_12)
.L_12:
        /*002c*/ 	.word	0x00000000
        /*0030*/ 	.short	0x0009
        /*0032*/ 	.short	0x0028
        /*0034*/ 	.byte	0x00, 0xf0, 0x11, 0x00


	//----- nvinfo : EIATTR_KPARAM_INFO
	.align		4
.L_13:
        /*0038*/ 	.byte	0x04, 0x17
        /*003a*/ 	.short	(.L_15 - .L_14)
.L_14:
        /*003c*/ 	.word	0x00000000
        /*0040*/ 	.short	0x0008
        /*0042*/ 	.short	0x0024
        /*0044*/ 	.byte	0x00, 0xf0, 0x11, 0x00


	//----- nvinfo : EIATTR_KPARAM_INFO
	.align		4
.L_15:
        /*0048*/ 	.byte	0x04, 0x17
        /*004a*/ 	.short	(.L_17 - .L_16)
.L_16:
        /*004c*/ 	.word	0x00000000
        /*0050*/ 	.short	0x0007
        /*0052*/ 	.short	0x0020
        /*0054*/ 	.byte	0x00, 0xf0, 0x11, 0x00


	//----- nvinfo : EIATTR_KPARAM_INFO
	.align		4
.L_17:
        /*0058*/ 	.byte	0x04, 0x17
        /*005a*/ 	.short	(.L_19 - .L_18)
.L_18:
        /*005c*/ 	.word	0x00000000
        /*0060*/ 	.short	0x0006
        /*0062*/ 	.short	0x001c
        /*0064*/ 	.byte	0x00, 0xf0, 0x11, 0x00


	//----- nvinfo : EIATTR_KPARAM_INFO
	.align		4
.L_19:
        /*0068*/ 	.byte	0x04, 0x17
        /*006a*/ 	.short	(.L_21 - .L_20)
.L_20:
        /*006c*/ 	.word	0x00000000
        /*0070*/ 	.short	0x0005
        /*0072*/ 	.short	0x0018
        /*0074*/ 	.byte	0x00, 0xf0, 0x11, 0x00


	//----- nvinfo : EIATTR_KPARAM_INFO
	.align		4
.L_21:
        /*0078*/ 	.byte	0x04, 0x17
        /*007a*/ 	.short	(.L_23 - .L_22)
.L_22:
        /*007c*/ 	.word	0x00000000
        /*0080*/ 	.short	0x0004
        /*0082*/ 	.short	0x0014
        /*0084*/ 	.byte	0x00, 0xf0, 0x11, 0x00


	//----- nvinfo : EIATTR_KPARAM_INFO
	.align		4
.L_23:
        /*0088*/ 	.byte	0x04, 0x17
        /*008a*/ 	.short	(.L_25 - .L_24)
.L_24:
        /*008c*/ 	.word	0x00000000
        /*0090*/ 	.short	0x0003
        /*0092*/ 	.short	0x0010
        /*0094*/ 	.byte	0x00, 0xf0, 0x11, 0x00


	//----- nvinfo : EIATTR_KPARAM_INFO
	.align		4
.L_25:
        /*0098*/ 	.byte	0x04, 0x17
        /*009a*/ 	.short	(.L_27 - .L_26)
.L_26:
        /*009c*/ 	.word	0x00000000
        /*00a0*/ 	.short	0x0002
        /*00a2*/ 	.short	0x000c
        /*00a4*/ 	.byte	0x00, 0xf0, 0x11, 0x00


	//----- nvinfo : EIATTR_KPARAM_INFO
	.align		4
.L_27:
        /*00a8*/ 	.byte	0x04, 0x17
        /*00aa*/ 	.short	(.L_29 - .L_28)
.L_28:
        /*00ac*/ 	.word	0x00000000
        /*00b0*/ 	.short	0x0001
        /*00b2*/ 	.short	0x0008
        /*00b4*/ 	.byte	0x00, 0xf0, 0x11, 0x00


	//----- nvinfo : EIATTR_KPARAM_INFO
	.align		4
.L_29:
        /*00b8*/ 	.byte	0x04, 0x17
        /*00ba*/ 	.short	(.L_31 - .L_30)
.L_30:
        /*00bc*/ 	.word	0x00000000
        /*00c0*/ 	.short	0x0000
        /*00c2*/ 	.short	0x0000
        /*00c4*/ 	.byte	0x00, 0xf5, 0x21, 0x00


	//----- nvinfo : EIATTR_SPARSE_MMA_MASK
	.align		4
.L_31:
        /*00c8*/ 	.byte	0x03, 0x50
        /*00ca*/ 	.short	0x0000


	//----- nvinfo : EIATTR_MAXREG_COUNT
	.align		4
        /*00cc*/ 	.byte	0x03, 0x1b
        /*00ce*/ 	.short	0x00ff


	//----- nvinfo : EIATTR_MERCURY_ISA_VERSION
	.align		4
        /*00d0*/ 	.byte	0x03, 0x5f
        /*00d2*/ 	.short	0x0101


	//----- nvinfo : EIATTR_VRC_CTA_INIT_COUNT
	.align		4
        /*00d4*/ 	.byte	0x02, 0x4a
	.zero		1
	.zero		1


	//----- nvinfo : EIATTR_EXIT_INSTR_OFFSETS
	.align		4
        /*00d8*/ 	.byte	0x04, 0x1c
        /*00da*/ 	.short	(.L_33 - .L_32)


	//   ....[0]....
.L_32:
        /*00dc*/ 	.word	0x00000470


	//   ....[1]....
        /*00e0*/ 	.word	0x000004a0


	//   ....[2]....
        /*00e4*/ 	.word	0x000004d0


	//   ....[3]....
        /*00e8*/ 	.word	0x000012c0


	//----- nvinfo : EIATTR_CBANK_PARAM_SIZE
	.align		4
.L_33:
        /*00ec*/ 	.byte	0x03, 0x19
        /*00ee*/ 	.short	0x0038


	//----- nvinfo : EIATTR_PARAM_CBANK
	.align		4
        /*00f0*/ 	.byte	0x04, 0x0a
        /*00f2*/ 	.short	(.L_35 - .L_34)
	.align		4
.L_34:
        /*00f4*/ 	.word	index@(.nv.constant0.im2col_nchw)
        /*00f8*/ 	.short	0x0380
        /*00fa*/ 	.short	0x0038


	//----- nvinfo : EIATTR_SW_WAR
	.align		4
.L_35:
        /*00fc*/ 	.byte	0x04, 0x36
        /*00fe*/ 	.short	(.L_37 - .L_36)
.L_36:
        /*0100*/ 	.word	0x00000008
.L_37:


//--------------------- .nv.callgraph             --------------------------
	.section	.nv.callgraph,"",@"SHT_CUDA_CALLGRAPH"
	.align	4
	.sectionentsize	8
	.align		4
        /*0000*/ 	.word	0x00000000
	.align		4
        /*0004*/ 	.word	0xffffffff
	.align		4
        /*0008*/ 	.word	0x00000000
	.align		4
        /*000c*/ 	.word	0xfffffffe
	.align		4
        /*0010*/ 	.word	0x00000000
	.align		4
        /*0014*/ 	.word	0xfffffffd
	.align		4
        /*0018*/ 	.word	0x00000000
	.align		4
        /*001c*/ 	.word	0xfffffffc


//--------------------- .text.im2col_nchw         --------------------------
	.section	.text.im2col_nchw,"ax",@progbits
	.align	128
        .global         im2col_nchw
        .type           im2col_nchw,@function
        .size           im2col_nchw,(.L_x_8 - im2col_nchw)
        .other          im2col_nchw,@"STO_CUDA_ENTRY STV_DEFAULT"
im2col_nchw:
.text.im2col_nchw:
[----:B------:R-:W-:Y:S08]  /*0000*/  LDC R1, c[0x0][0x37c] ;  /* 0x0000df00ff017b82 */ /* 0x000ff00000000800 */
[----:B------:R-:W0:Y:S01]  /*0010*/  LDC R5, c[0x0][0x3a4] ;  /* 0x0000e900ff057b82 */ /* 0x000e220000000800 */
[----:B------:R-:W1:Y:S01]  /*0020*/  LDCU UR5, c[0x0][0x394] ;  /* 0x00007280ff0577ac */ /* 0x000e620008000800 */
[----:B------:R-:W2:Y:S01]  /*0030*/  S2R R20, SR_TID.X ;  /* 0x0000000000147919 */ /* 0x000ea20000002100 */
[----:B------:R-:W3:Y:S01]  /*0040*/  LDCU UR4, c[0x0][0x390] ;  /* 0x00007200ff0477ac */ /* 0x000ee20008000800 */
[----:B------:R-:W4:Y:S04]  /*0050*/  S2R R18, SR_TID.Y ;  /* 0x0000000000127919 */ /* 0x000f280000002200 */
[----:B------:R-:W5:Y:S01]  /*0060*/  LDC R3, c[0x0][0x3a0] ;  /* 0x0000e800ff037b82 */ /* 0x000f620000000800 */
[----:B------:R-:W3:Y:S07]  /*0070*/  LDCU UR6, c[0x0][0x398] ;  /* 0x00007300ff0677ac */ /* 0x000eee0008000800 */
[----:B------:R-:W1:Y:S01]  /*0080*/  LDC R8, c[0x0][0x39c] ;  /* 0x0000e700ff087b82 */ /* 0x000e620000000800 */
[----:B0-----:R-:W-:-:S07]  /*0090*/  IABS R2, R5 ;  /* 0x0000000500027213 */ /* 0x001fce0000000000 */
[----:B------:R-:W0:Y:S01]  /*00a0*/  LDC R4, c[0x0][0x3ac] ;  /* 0x0000eb00ff047b82 */ /* 0x000e220000000800 */
[----:B---3--:R-:W-:Y:S01]  /*00b0*/  UIADD3 UR4, UPT, UPT, UR4, -UR6, URZ ;  /* 0x8000000604047290 */ /* 0x008fe2000fffe0ff */
[----:B------:R-:W3:Y:S01]  /*00c0*/  I2F.RP R9, R2 ;  /* 0x0000000200097306 */ /* 0x000ee20000209400 */
[----:B-----5:R-:W-:-:S05]  /*00d0*/  IABS R0, R3 ;  /* 0x0000000300007213 */ /* 0x020fca0000000000 */
[----:B------:R-:W5:Y:S02]  /*00e0*/  LDC R6, c[0x0][0x3a8] ;  /* 0x0000ea00ff067b82 */ /* 0x000f640000000800 */
[----:B------:R-:W2:Y:S08]  /*00f0*/  I2F.RP R7, R0 ;  /* 0x0000000000077306 */ /* 0x000eb00000209400 */
[----:B---3--:R-:W3:Y:S08]  /*0100*/  MUFU.RCP R9, R9 ;  /* 0x0000000900097308 */ /* 0x008ef00000001000 */
[----:B--2---:R-:W2:Y:S01]  /*0110*/  MUFU.RCP R7, R7 ;  /* 0x0000000700077308 */ /* 0x004ea20000001000 */
[----:B-----5:R-:W-:Y:S01]  /*0120*/  LEA R14, R6, UR4, 0x1 ;  /* 0x00000004060e7c11 */ /* 0x020fe2000f8e08ff */
[----:B------:R-:W4:Y:S01]  /*0130*/  S2UR UR4, SR_CTAID.Y ;  /* 0x00000000000479c3 */ /* 0x000f220000002600 */
[----:B---3--:R-:W-:-:S05]  /*0140*/  VIADD R10, R9, 0xffffffe ;  /* 0x0ffffffe090a7836 */ /* 0x008fca0000000000 */
[----:B------:R3:W5:Y:S01]  /*0150*/  F2I.FTZ.U32.TRUNC.NTZ R11, R10 ;  /* 0x0000000a000b7305 */ /* 0x000762000021f000 */
[----:B--2---:R-:W-:Y:S01]  /*0160*/  VIADD R12, R7, 0xffffffe ;  /* 0x0ffffffe070c7836 */ /* 0x004fe20000000000 */
[----:B-1----:R-:W-:Y:S01]  /*0170*/  IADD3 R7, PT, PT, -R8, UR5, RZ ;  /* 0x0000000508077c10 */ /* 0x002fe2000fffe1ff */
[----:B------:R-:W1:Y:S05]  /*0180*/  S2UR UR5, SR_CTAID.X ;  /* 0x00000000000579c3 */ /* 0x000e6a0000002500 */
[----:B------:R2:W4:Y:S01]  /*0190*/  F2I.FTZ.U32.TRUNC.NTZ R13, R12 ;  /* 0x0000000c000d7305 */ /* 0x000522000021f000 */
[----:B---3--:R-:W-:Y:S02]  /*01a0*/  HFMA2 R10, -RZ, RZ, 0, 0 ;  /* 0x00000000ff0a7431 */ /* 0x008fe400000001ff */
[----:B0-----:R-:W-:Y:S01]  /*01b0*/  IMAD R16, R4, 0x2, R7 ;  /* 0x0000000204107824 */ /* 0x001fe200078e0207 */
[----:B-----5:R-:W-:Y:S01]  /*01c0*/  IADD3 R15, PT, PT, RZ, -R11, RZ ;  /* 0x8000000bff0f7210 */ /* 0x020fe20007ffe0ff */
[----:B--2---:R-:W-:-:S04]  /*01d0*/  IMAD.MOV.U32 R12, RZ, RZ, RZ ;  /* 0x000000ffff0c7224 */ /* 0x004fc800078e00ff */
[----:B------:R-:W-:Y:S01]  /*01e0*/  IMAD R7, R15, R2, RZ ;  /* 0x000000020f077224 */ /* 0x000fe200078e02ff */
[----:B------:R-:W-:Y:S01]  /*01f0*/  IABS R15, R16 ;  /* 0x00000010000f7213 */ /* 0x000fe20000000000 */
[----:B----4-:R-:W-:Y:S01]  /*0200*/  IMAD.MOV R9, RZ, RZ, -R13 ;  /* 0x000000ffff097224 */ /* 0x010fe200078e0a0d */
[----:B------:R-:W-:Y:S01]  /*0210*/  LOP3.LUT R16, R16, R5, RZ, 0x3c, !PT ;  /* 0x0000000510107212 */ /* 0x000fe200078e3cff */
[----:B------:R-:W-:Y:S01]  /*0220*/  IMAD.HI.U32 R10, R11, R7, R10 ;  /* 0x000000070b0a7227 */ /* 0x000fe200078e000a */
[----:B------:R-:W-:Y:S02]  /*0230*/  IABS R11, R14 ;  /* 0x0000000e000b7213 */ /* 0x000fe40000000000 */
[----:B------:R-:W-:Y:S01]  /*0240*/  LOP3.LUT R14, R14, R3, RZ, 0x3c, !PT ;  /* 0x000000030e0e7212 */ /* 0x000fe200078e3cff */
[----:B------:R-:W-:Y:S01]  /*0250*/  IMAD R7, R9, R0, RZ ;  /* 0x0000000009077224 */ /* 0x000fe200078e02ff */
[----:B------:R-:W-:Y:S01]  /*0260*/  ISETP.GE.AND P2, PT, R16, RZ, PT ;  /* 0x000000ff1000720c */ /* 0x000fe20003f46270 */
[----:B------:R-:W-:Y:S01]  /*0270*/  IMAD.MOV.U32 R9, RZ, RZ, R15 ;  /* 0x000000ffff097224 */ /* 0x000fe200078e000f */
[----:B------:R-:W-:Y:S01]  /*0280*/  ISETP.GE.AND P1, PT, R14, RZ, PT ;  /* 0x000000ff0e00720c */ /* 0x000fe20003f26270 */
[----:B------:R-:W-:Y:S01]  /*0290*/  IMAD.HI.U32 R12, R13, R7, R12 ;  /* 0x000000070d0c7227 */ /* 0x000fe200078e000c */
[----:B------:R-:W-:-:S03]  /*02a0*/  MOV R7, R11 ;  /* 0x0000000b00077202 */ /* 0x000fc60000000f00 */
[----:B------:R-:W-:-:S04]  /*02b0*/  IMAD.HI.U32 R10, R10, R9, RZ ;  /* 0x000000090a0a7227 */ /* 0x000fc800078e00ff */
[----:B------:R-:W-:-:S04]  /*02c0*/  IMAD.HI.U32 R12, R12, R7, RZ ;  /* 0x000000070c0c7227 */ /* 0x000fc800078e00ff */
[----:B------:R-:W-:Y:S02]  /*02d0*/  IMAD.MOV R13, RZ, RZ, -R10 ;  /* 0x000000ffff0d7224 */ /* 0x000fe400078e0a0a */
[----:B------:R-:W-:Y:S02]  /*02e0*/  IMAD.MOV R11, RZ, RZ, -R12 ;  /* 0x000000ffff0b7224 */ /* 0x000fe400078e0a0c */
[----:B------:R-:W-:Y:S02]  /*02f0*/  IMAD R9, R2, R13, R9 ;  /* 0x0000000d02097224 */ /* 0x000fe400078e0209 */
[----:B------:R-:W-:Y:S02]  /*0300*/  IMAD R7, R0, R11, R7 ;  /* 0x0000000b00077224 */ /* 0x000fe400078e0207 */
[----:B------:R-:W0:Y:S01]  /*0310*/  LDC R11, c[0x0][0x364] ;  /* 0x0000d900ff0b7b82 */ /* 0x000e220000000800 */
[----:B------:R-:W-:Y:S02]  /*0320*/  ISETP.GT.U32.AND P0, PT, R2, R9, PT ;  /* 0x000000090200720c */ /* 0x000fe40003f04070 */
[----:B------:R-:W-:-:S05]  /*0330*/  ISETP.GT.U32.AND P4, PT, R0, R7, PT ;  /* 0x000000070000720c */ /* 0x000fca0003f84070 */
[----:B------:R-:W1:Y:S06]  /*0340*/  LDC R13, c[0x0][0x360] ;  /* 0x0000d800ff0d7b82 */ /* 0x000e6c0000000800 */
[-C--:B------:R-:W-:Y:S01]  /*0350*/  @!P0 IADD3 R9, PT, PT, R9, -R2.reuse, RZ ;  /* 0x8000000209098210 */ /* 0x080fe20007ffe0ff */
[----:B------:R-:W-:Y:S01]  /*0360*/  @!P0 VIADD R10, R10, 0x1 ;  /* 0x000000010a0a8836 */ /* 0x000fe20000000000 */
[----:B------:R-:W-:Y:S01]  /*0370*/  ISETP.NE.AND P0, PT, R5, RZ, PT ;  /* 0x000000ff0500720c */ /* 0x000fe20003f05270 */
[----:B------:R-:W-:Y:S01]  /*0380*/  @!P4 IMAD.IADD R7, R7, 0x1, -R0 ;  /* 0x000000010707c824 */ /* 0x000fe200078e0a00 */
[----:B------:R-:W-:-:S02]  /*0390*/  ISETP.GE.U32.AND P5, PT, R9, R2, PT ;  /* 0x000000020900720c */ /* 0x000fc40003fa6070 */
[----:B------:R-:W-:Y:S02]  /*03a0*/  @!P4 IADD3 R12, PT, PT, R12, 0x1, RZ ;  /* 0x000000010c0cc810 */ /* 0x000fe40007ffe0ff */
[----:B------:R-:W-:Y:S02]  /*03b0*/  ISETP.GE.U32.AND P3, PT, R7, R0, PT ;  /* 0x000000000700720c */ /* 0x000fe40003f66070 */
[----:B------:R-:W-:Y:S01]  /*03c0*/  ISETP.NE.AND P4, PT, R3, RZ, PT ;  /* 0x000000ff0300720c */ /* 0x000fe20003f85270 */
[----:B0-----:R-:W-:-:S06]  /*03d0*/  IMAD R2, R11, UR4, R18 ;  /* 0x000000040b027c24 */ /* 0x001fcc000f8e0212 */
[----:B------:R-:W-:Y:S02]  /*03e0*/  @P5 VIADD R10, R10, 0x1 ;  /* 0x000000010a0a5836 */ /* 0x000fe40000000000 */
[----:B-1----:R-:W-:Y:S02]  /*03f0*/  IMAD R0, R13, UR5, R20 ;  /* 0x000000050d007c24 */ /* 0x002fe4000f8e0214 */
[----:B------:R-:W-:Y:S01]  /*0400*/  @P3 VIADD R12, R12, 0x1 ;  /* 0x000000010c0c3836 */ /* 0x000fe20000000000 */
[----:B------:R-:W-:Y:S02]  /*0410*/  @!P2 IADD3 R10, PT, PT, -R10, RZ, RZ ;  /* 0x000000ff0a0aa210 */ /* 0x000fe40007ffe1ff */
[----:B------:R-:W-:Y:S01]  /*0420*/  @!P0 LOP3.LUT R10, RZ, R5, RZ, 0x33, !PT ;  /* 0x00000005ff0a8212 */ /* 0x000fe200078e33ff */
[----:B------:R-:W-:Y:S01]  /*0430*/  @!P1 IMAD.MOV R12, RZ, RZ, -R12 ;  /* 0x000000ffff0c9224 */ /* 0x000fe200078e0a0c */
[----:B------:R-:W-:Y:S02]  /*0440*/  @!P4 LOP3.LUT R12, RZ, R3, RZ, 0x33, !PT ;  /* 0x00000003ff0cc212 */ /* 0x000fe400078e33ff */
[----:B------:R-:W-:-:S04]  /*0450*/  ISETP.GT.AND P0, PT, R0, R10, PT ;  /* 0x0000000a0000720c */ /* 0x000fc80003f04270 */
[----:B------:R-:W-:-:S13]  /*0460*/  ISETP.GT.OR P0, PT, R2, R12, P0 ;  /* 0x0000000c0200720c */ /* 0x000fda0000704670 */
[----:B------:R-:W-:Y:S05]  /*0470*/  @P0 EXIT ;  /* 0x000000000000094d */ /* 0x000fea0003800000 */
[----:B------:R-:W0:Y:S02]  /*0480*/  LDC R7, c[0x0][0x38c] ;  /* 0x0000e300ff077b82 */ /* 0x000e240000000800 */
[----:B0-----:R-:W-:-:S13]  /*0490*/  ISETP.GE.AND P0, PT, R7, 0x1, PT ;  /* 0x000000010700780c */ /* 0x001fda0003f06270 */
[----:B------:R-:W-:Y:S05]  /*04a0*/  @!P0 EXIT ;  /* 0x000000000000894d */ /* 0x000fea0003800000 */
[----:B------:R-:W-:-:S04]  /*04b0*/  VIMNMX R7, PT, PT, R8, UR6, PT ;  /* 0x0000000608077c48 */ /* 0x000fc8000bfe0100 */
[----:B------:R-:W-:-:S13]  /*04c0*/  ISETP.GE.AND P0, PT, R7, 0x1, PT ;  /* 0x000000010700780c */ /* 0x000fda0003f06270 */
[----:B------:R-:W-:Y:S05]  /*04d0*/  @!P0 EXIT ;  /* 0x000000000000894d */ /* 0x000fea0003800000 */
[----:B------:R-:W-:Y:S01]  /*04e0*/  IMAD R3, R2, R3, -R6 ;  /* 0x0000000302037224 */ /* 0x000fe200078e0a06 */
[----:B------:R-:W-:Y:S01]  /*04f0*/  LOP3.LUT R6, R8, 0x7, RZ, 0xc0, !PT ;  /* 0x0000000708067812 */ /* 0x000fe200078ec0ff */
[----:B------:R-:W-:Y:S01]  /*0500*/  IMAD R4, R0, R5, -R4 ;  /* 0x0000000500047224 */ /* 0x000fe200078e0a04 */
[----:B------:R-:W-:Y:S01]  /*0510*/  IADD3 R7, PT, PT, R12, 0x1, RZ ;  /* 0x000000010c077810 */ /* 0x000fe20007ffe0ff */
[----:B------:R-:W-:Y:S01]  /*0520*/  VIADD R5, R10, 0x1 ;  /* 0x000000010a057836 */ /* 0x000fe20000000000 */
[----:B------:R-:W-:Y:S01]  /*0530*/  LOP3.LUT R8, R8, 0x7ffffff8, RZ, 0xc0, !PT ;  /* 0x7ffffff808087812 */ /* 0x000fe200078ec0ff */
[----:B------:R-:W0:Y:S01]  /*0540*/  LDCU.64 UR6, c[0x0][0x358] ;  /* 0x00006b00ff0677ac */ /* 0x000e220008000a00 */
[----:B------:R-:W-:-:S05]  /*0550*/  UMOV UR4, URZ ;  /* 0x000000ff00047c82 */ /* 0x000fca0008000000 */
.L_x_6:
[----:B-12---:R-:W-:-:S05]  /*0560*/  UMOV UR5, URZ ;  /* 0x000000ff00057c82 */ /* 0x006fca0008000000 */
.L_x_5:
[----:B-1----:R-:W1:Y:S01]  /*0570*/  LDCU.64 UR10, c[0x0][0x398] ;  /* 0x00007300ff0a77ac */ /* 0x002e620008000a00 */
[----:B--2---:R-:W2:Y:S01]  /*0580*/  LDC R17, c[0x0][0x390] ;  /* 0x0000e400ff117b82 */ /* 0x004ea20000000800 */
[----:B------:R-:W-:Y:S02]  /*0590*/  VIADD R10, R3, UR5 ;  /* 0x00000005030a7c36 */ /* 0x000fe40008000000 */
[----:B------:R-:W-:Y:S02]  /*05a0*/  HFMA2 R20, -RZ, RZ, 0, 0 ;  /* 0x00000000ff147431 */ /* 0x000fe400000001ff */
[----:B-1----:R-:W-:Y:S01]  /*05b0*/  IMAD.U32 R9, RZ, RZ, UR11 ;  /* 0x0000000bff097e24 */ /* 0x002fe2000f8e00ff */
[----:B------:R-:W-:Y:S02]  /*05c0*/  UIMAD UR8, UR4, UR10, UR5 ;  /* 0x0000000a040872a4 */ /* 0x000fe4000f8e0205 */
[----:B------:R-:W-:Y:S02]  /*05d0*/  UIADD3 UR5, UPT, UPT, UR5, 0x1, URZ ;  /* 0x0000000105057890 */ /* 0x000fe4000fffe0ff */
[----:B------:R-:W-:-:S02]  /*05e0*/  ISETP.GE.U32.AND P0, PT, R9, 0x8, PT ;  /* 0x000000080900780c */ /* 0x000fc40003f06070 */
[----:B------:R-:W-:Y:S01]  /*05f0*/  UISETP.NE.AND UP0, UPT, UR5, UR10, UPT ;  /* 0x0000000a0500728c */ /* 0x000fe2000bf05270 */
[----:B--2---:R-:W-:-:S10]  /*0600*/  IMAD R11, R17, UR4, R10 ;  /* 0x00000004110b7c24 */ /* 0x004fd4000f8e020a */
[----:B------:R-:W-:Y:S05]  /*0610*/  @!P0 BRA `(.L_x_0) ;  /* 0x0000000400708947 */ /* 0x000fea0003800000 */
[----:B------:R-:W1:Y:S01]  /*0620*/  LDC.64 R12, c[0x0][0x3b0] ;  /* 0x0000ec00ff0c7b82 */ /* 0x000e620000000a00 */
[----:B------:R-:W-:Y:S01]  /*0630*/  ISETP.GE.AND P1, PT, R10, R17, PT ;  /* 0x000000110a00720c */ /* 0x000fe20003f26270 */
[----:B------:R-:W-:Y:S01]  /*0640*/  IMAD.MOV.U32 R23, RZ, RZ, RZ ;  /* 0x000000ffff177224 */ /* 0x000fe200078e00ff */
[----:B------:R-:W2:Y:S05]  /*0650*/  LDCU UR9, c[0x0][0x394] ;  /* 0x00007280ff0977ac */ /* 0x000eaa0008000800 */
[----:B------:R-:W3:Y:S06]  /*0660*/  LDC.64 R14, c[0x0][0x380] ;  /* 0x0000e000ff0e7b82 */ /* 0x000eec0000000a00 */
.L_x_1:
[----:B0-----:R-:W-:Y:S01]  /*0670*/  IMAD.IADD R22, R4, 0x1, R23 ;  /* 0x0000000104167824 */ /* 0x001fe200078e0217 */
[----:B------:R-:W-:-:S03]  /*0680*/  MOV R21, RZ ;  /* 0x000000ff00157202 */ /* 0x000fc60000000f00 */
[----:B--2---:R-:W-:Y:S01]  /*0690*/  IMAD R17, R11, UR9, R22 ;  /* 0x000000090b117c24 */ /* 0x004fe2000f8e0216 */
[----:B------:R-:W-:Y:S02]  /*06a0*/  ISETP.GE.OR P0, PT, R22, UR9, P1 ;  /* 0x0000000916007c0c */ /* 0x000fe40008f06670 */
[----:B------:R-:W-:Y:S01]  /*06b0*/  LOP3.LUT R9, R10, R22, RZ, 0xfc, !PT ;  /* 0x000000160a097212 */ /* 0x000fe200078efcff */
[----:B---3--:R-:W-:-:S03]  /*06c0*/  IMAD.WIDE R16, R17, 0x4, R14 ;  /* 0x0000000411107825 */ /* 0x008fc600078e020e */
[----:B------:R-:W-:Y:S01]  /*06d0*/  ISETP.LT.OR P0, PT, R9, RZ, P0 ;  /* 0x000000ff0900720c */ /* 0x000fe20000701670 */
[----:B------:R-:W-:Y:S02]  /*06e0*/  VIADD R19, R22, 0x1 ;  /* 0x0000000116137836 */ /* 0x000fe40000000000 */
[----:B------:R-:W-:Y:S01]  /*06f0*/  IMAD.MOV.U32 R25, RZ, RZ, RZ ;  /* 0x000000ffff197224 */ /* 0x000fe200078e00ff */
[----:B------:R-:W-:Y:S01]  /*0700*/  CS2R R28, SRZ ;  /* 0x00000000001c7805 */ /* 0x000fe2000001ff00 */
[----:B------:R-:W2:Y:S08]  /*0710*/  LDC R9, c[0x0][0x39c] ;  /* 0x0000e700ff097b82 */ /* 0x000eb00000000800 */
[----:B0-----:R-:W3:Y:S01]  /*0720*/  @!P0 LDG.E.CONSTANT R21, desc[UR6][R16.64] ;  /* 0x0000000610158981 */ /* 0x001ee2000c1e9900 */
[----:B------:R-:W-:-:S02]  /*0730*/  ISETP.GE.OR P0, PT, R19, UR9, P1 ;  /* 0x0000000913007c0c */ /* 0x000fc40008f06670 */
[----:B------:R-:W-:-:S04]  /*0740*/  LOP3.LUT R19, R10, R19, RZ, 0xfc, !PT ;  /* 0x000000130a137212 */ /* 0x000fc800078efcff */
[----:B------:R-:W-:Y:S02]  /*0750*/  ISETP.LT.OR P0, PT, R19, RZ, P0 ;  /* 0x000000ff1300720c */ /* 0x000fe40000701670 */
[----:B------:R-:W-:-:S04]  /*0760*/  IADD3 R19, PT, PT, R22, 0x2, RZ ;  /* 0x0000000216137810 */ /* 0x000fc80007ffe0ff */
[----:B------:R-:W-:Y:S01]  /*0770*/  LOP3.LUT R18, R10, R19, RZ, 0xfc, !PT ;  /* 0x000000130a127212 */ /* 0x000fe200078efcff */
[----:B--2---:R-:W-:-:S06]  /*0780*/  IMAD R20, R9, UR8, R23 ;  /* 0x0000000809147c24 */ /* 0x004fcc000f8e0217 */
[----:B------:R-:W2:Y:S01]  /*0790*/  @!P0 LDG.E.CONSTANT R25, desc[UR6][R16.64+0x4] ;  /* 0x0000040610198981 */ /* 0x000ea2000c1e9900 */
[----:B------:R-:W-:Y:S01]  /*07a0*/  ISETP.GE.OR P0, PT, R19, UR9, P1 ;  /* 0x0000000913007c0c */ /* 0x000fe20008f06670 */
[----:B------:R-:W-:Y:S02]  /*07b0*/  IMAD R20, R7, R20, R2 ;  /* 0x0000001407147224 */ /* 0x000fe400078e0202 */
[----:B------:R-:W-:Y:S01]  /*07c0*/  VIADD R27, R22, 0x3 ;  /* 0x00000003161b7836 */ /* 0x000fe20000000000 */
[----:B------:R-:W-:Y:S01]  /*07d0*/  ISETP.LT.OR P0, PT, R18, RZ, P0 ;  /* 0x000000ff1200720c */ /* 0x000fe20000701670 */
[-C--:B------:R-:W-:Y:S01]  /*07e0*/  IMAD R19, R5, R20.reuse, R0 ;  /* 0x0000001405137224 */ /* 0x080fe200078e0200 */
[----:B------:R-:W-:Y:S02]  /*07f0*/  IADD3 R24, PT, PT, R7, R20, RZ ;  /* 0x0000001407187210 */ /* 0x000fe40007ffe0ff */
[----:B------:R-:W-:Y:S01]  /*0800*/  ISETP.GE.OR P2, PT, R27, UR9, P1 ;  /* 0x000000091b007c0c */ /* 0x000fe20008f46670 */
[----:B-1----:R-:W-:Y:S01]  /*0810*/  IMAD.WIDE R18, R19, 0x4, R12 ;  /* 0x0000000413127825 */ /* 0x002fe200078e020c */
[----:B------:R-:W-:-:S07]  /*0820*/  LOP3.LUT R27, R10, R27, RZ, 0xfc, !PT ;  /* 0x0000001b0a1b7212 */ /* 0x000fce00078efcff */
[----:B------:R-:W4:Y:S01]  /*0830*/  @!P0 LDG.E.CONSTANT R29, desc[UR6][R16.64+0x8] ;  /* 0x00000806101d8981 */ /* 0x000f22000c1e9900 */
[----:B------:R-:W-:Y:S01]  /*0840*/  ISETP.LT.OR P2, PT, R27, RZ, P2 ;  /* 0x000000ff1b00720c */ /* 0x000fe20001741670 */
[----:B------:R-:W-:Y:S02]  /*0850*/  IMAD R20, R5, R24, R0 ;  /* 0x0000001805147224 */ /* 0x000fe400078e0200 */
[----:B------:R-:W-:Y:S02]  /*0860*/  IMAD.MOV.U32 R27, RZ, RZ, RZ ;  /* 0x000000ffff1b7224 */ /* 0x000fe400078e00ff */
[----:B------:R-:W-:-:S08]  /*0870*/  IMAD.IADD R26, R7, 0x1, R24 ;  /* 0x00000001071a7824 */ /* 0x000fd000078e0218 */
[----:B------:R-:W5:Y:S04]  /*0880*/  @!P2 LDG.E.CONSTANT R27, desc[UR6][R16.64+0xc] ;  /* 0x00000c06101ba981 */ /* 0x000f68000c1e9900 */
[----:B---3--:R0:W-:Y:S02]  /*0890*/  STG.E desc[UR6][R18.64], R21 ;  /* 0x0000001512007986 */ /* 0x0081e4000c101906 */
[----:B0-----:R-:W-:Y:S02]  /*08a0*/  VIADD R21, R22, 0x4 ;  /* 0x0000000416157836 */ /* 0x001fe40000000000 */
[----:B------:R-:W-:Y:S01]  /*08b0*/  IMAD.WIDE R18, R20, 0x4, R12 ;  /* 0x0000000414127825 */ /* 0x000fe200078e020c */
[----:B------:R-:W-:Y:S02]  /*08c0*/  IADD3 R20, PT, PT, R22, 0x5, RZ ;  /* 0x0000000516147810 */ /* 0x000fe40007ffe0ff */
[----:B------:R-:W-:-:S02]  /*08d0*/  ISETP.GE.OR P0, PT, R21, UR9, P1 ;  /* 0x0000000915007c0c */ /* 0x000fc40008f06670 */
[C---:B------:R-:W-:Y:S01]  /*08e0*/  LOP3.LUT R21, R10.reuse, R21, RZ, 0xfc, !PT ;  /* 0x000000150a157212 */ /* 0x040fe200078efcff */
[----:B--2---:R0:W-:Y:S01]  /*08f0*/  STG.E desc[UR6][R18.64], R25 ;  /* 0x0000001912007986 */ /* 0x0041e2000c101906 */
[----:B------:R-:W-:Y:S02]  /*0900*/  LOP3.LUT R24, R10, R20, RZ, 0xfc, !PT ;  /* 0x000000140a187212 */ /* 0x000fe400078efcff */
[----:B------:R-:W-:Y:S02]  /*0910*/  ISETP.LT.OR P2, PT, R21, RZ, P0 ;  /* 0x000000ff1500720c */ /* 0x000fe40000741670 */
[----:B------:R-:W-:Y:S01]  /*0920*/  ISETP.GE.OR P0, PT, R20, UR9, P1 ;  /* 0x0000000914007c0c */ /* 0x000fe20008f06670 */
[----:B------:R-:W-:Y:S02]  /*0930*/  IMAD R21, R5, R26, R0 ;  /* 0x0000001a05157224 */ /* 0x000fe400078e0200 */
[C---:B0-----:R-:W-:Y:S02]  /*0940*/  VIADD R19, R22.reuse, 0x6 ;  /* 0x0000000616137836 */ /* 0x041fe40000000000 */
[----:B------:R-:W-:-:S03]  /*0950*/  VIADD R25, R22, 0x7 ;  /* 0x0000000716197836 */ /* 0x000fc60000000000 */
[----:B------:R-:W-:Y:S02]  /*0960*/  ISETP.GE.OR P3, PT, R19, UR9, P1 ;  /* 0x0000000913007c0c */ /* 0x000fe40008f66670 */
[C---:B------:R-:W-:Y:S02]  /*0970*/  LOP3.LUT R22, R10.reuse, R19, RZ, 0xfc, !PT ;  /* 0x000000130a167212 */ /* 0x040fe400078efcff */
[----:B------:R-:W-:Y:S02]  /*0980*/  ISETP.GE.OR P4, PT, R25, UR9, P1 ;  /* 0x0000000919007c0c */ /* 0x000fe40008f86670 */
[----:B------:R-:W-:Y:S02]  /*0990*/  LOP3.LUT R25, R10, R25, RZ, 0xfc, !PT ;  /* 0x000000190a197212 */ /* 0x000fe400078efcff */
[----:B------:R-:W-:Y:S01]  /*09a0*/  ISETP.LT.OR P0, PT, R24, RZ, P0 ;  /* 0x000000ff1800720c */ /* 0x000fe20000701670 */
[----:B------:R-:W-:Y:S01]  /*09b0*/  IMAD.IADD R24, R7, 0x1, R26 ;  /* 0x0000000107187824 */ /* 0x000fe200078e021a */
[----:B------:R-:W-:Y:S01]  /*09c0*/  ISETP.LT.OR P3, PT, R22, RZ, P3 ;  /* 0x000000ff1600720c */ /* 0x000fe20001f61670 */
[----:B------:R-:W-:-:S04]  /*09d0*/  IMAD.WIDE R20, R21, 0x4, R12 ;  /* 0x0000000415147825 */ /* 0x000fc800078e020c */
[----:B------:R-:W-:Y:S01]  /*09e0*/  HFMA2 R26, -RZ, RZ, 0, 0 ;  /* 0x00000000ff1a7431 */ /* 0x000fe200000001ff */
[----:B------:R-:W-:Y:S01]  /*09f0*/  ISETP.LT.OR P4, PT, R25, RZ, P4 ;  /* 0x000000ff1900720c */ /* 0x000fe20002781670 */
[----:B----4-:R0:W-:Y:S01]  /*0a00*/  STG.E desc[UR6][R20.64], R29 ;  /* 0x0000001d14007986 */ /* 0x0101e2000c101906 */
[----:B------:R-:W-:-:S03]  /*0a10*/  MOV R22, RZ ;  /* 0x000000ff00167202 */ /* 0x000fc60000000f00 */
[----:B------:R-:W2:Y:S04]  /*0a20*/  @!P0 LDG.E.CONSTANT R28, desc[UR6][R16.64+0x14] ;  /* 0x00001406101c8981 */ /* 0x000ea8000c1e9900 */
[----:B------:R-:W3:Y:S01]  /*0a30*/  @!P2 LDG.E.CONSTANT R26, desc[UR6][R16.64+0x10] ;  /* 0x00001006101aa981 */ /* 0x000ee2000c1e9900 */
[----:B0-----:R-:W-:-:S03]  /*0a40*/  IMAD.MOV.U32 R29, RZ, RZ, RZ ;  /* 0x000000ffff1d7224 */ /* 0x001fc600078e00ff */
[----:B------:R-:W4:Y:S04]  /*0a50*/  @!P4 LDG.E.CONSTANT R22, desc[UR6][R16.64+0x1c] ;  /* 0x00001c061016c981 */ /* 0x000f28000c1e9900 */
[----:B------:R0:W4:Y:S01]  /*0a60*/  @!P3 LDG.E.CONSTANT R29, desc[UR6][R16.64+0x18] ;  /* 0x00001806101db981 */ /* 0x000122000c1e9900 */
[----:B------:R-:W-:Y:S02]  /*0a70*/  IMAD R19, R5, R24, R0 ;  /* 0x0000001805137224 */ /* 0x000fe400078e0200 */
[----:B------:R-:W-:Y:S02]  /*0a80*/  IMAD.IADD R20, R7, 0x1, R24 ;  /* 0x0000000107147824 */ /* 0x000fe400078e0218 */
[----:B------:R-:W-:-:S04]  /*0a90*/  IMAD.WIDE R18, R19, 0x4, R12 ;  /* 0x0000000413127825 */ /* 0x000fc800078e020c */
[----:B------:R-:W-:Y:S02]  /*0aa0*/  IMAD R25, R5, R20, R0 ;  /* 0x0000001405197224 */ /* 0x000fe400078e0200 */
[----:B------:R-:W-:Y:S01]  /*0ab0*/  IMAD.IADD R20, R7, 0x1, R20 ;  /* 0x0000000107147824 */ /* 0x000fe200078e0214 */
[----:B-----5:R1:W-:Y:S01]  /*0ac0*/  STG.E desc[UR6][R18.64], R27 ;  /* 0x0000001b12007986 */ /* 0x0203e2000c101906 */
[----:B------:R-:W-:Y:S02]  /*0ad0*/  VIADD R23, R23, 0x8 ;  /* 0x0000000817177836 */ /* 0x000fe40000000000 */
[----:B------:R-:W-:-:S03]  /*0ae0*/  IMAD R21, R5, R20, R0 ;  /* 0x0000001405157224 */ /* 0x000fc600078e0200 */
[----:B------:R-:W-:Y:S02]  /*0af0*/  ISETP.NE.AND P0, PT, R23, R8, PT ;  /* 0x000000081700720c */ /* 0x000fe40003f05270 */
[----:B-1----:R-:W-:-:S05]  /*0b00*/  IADD3 R19, PT, PT, R7, R20, RZ ;  /* 0x0000001407137210 */ /* 0x002fca0007ffe0ff */
[----:B------:R-:W-:Y:S02]  /*0b10*/  IMAD.IADD R18, R7, 0x1, R19 ;  /* 0x0000000107127824 */ /* 0x000fe400078e0213 */
[C-C-:B------:R-:W-:Y:S02]  /*0b20*/  IMAD R19, R5.reuse, R19, R0.reuse ;  /* 0x0000001305137224 */ /* 0x140fe400078e0200 */
[----:B------:R-:W-:Y:S02]  /*0b30*/  IMAD R27, R5, R18, R0 ;  /* 0x00000012051b7224 */ /* 0x000fe400078e0200 */
[----:B------:R-:W-:-:S04]  /*0b40*/  IMAD.WIDE R24, R25, 0x4, R12 ;  /* 0x0000000419187825 */ /* 0x000fc800078e020c */
[----:B------:R-:W-:-:S04]  /*0b50*/  IMAD.WIDE R20, R21, 0x4, R12 ;  /* 0x0000000415147825 */ /* 0x000fc800078e020c */
[----:B0-----:R-:W-:-:S04]  /*0b60*/  IMAD.WIDE R16, R19, 0x4, R12 ;  /* 0x0000000413107825 */ /* 0x001fc800078e020c */
[----:B------:R-:W-:Y:S01]  /*0b70*/  IMAD.WIDE R18, R27, 0x4, R12 ;  /* 0x000000041b127825 */ /* 0x000fe200078e020c */
[----:B---3--:R0:W-:Y:S04]  /*0b80*/  STG.E desc[UR6][R24.64], R26 ;  /* 0x0000001a18007986 */ /* 0x0081e8000c101906 */
[----:B--2---:R0:W-:Y:S04]  /*0b90*/  STG.E desc[UR6][R20.64], R28 ;  /* 0x0000001c14007986 */ /* 0x0041e8000c101906 */
[----:B----4-:R0:W-:Y:S04]  /*0ba0*/  STG.E desc[UR6][R16.64], R29 ;  /* 0x0000001d10007986 */ /* 0x0101e8000c101906 */
[----:B------:R0:W-:Y:S01]  /*0bb0*/  STG.E desc[UR6][R18.64], R22 ;  /* 0x0000001612007986 */ /* 0x0001e2000c101906 */
[----:B------:R-:W-:Y:S05]  /*0bc0*/  @P0 BRA `(.L_x_1) ;  /* 0xfffffff800a80947 */ /* 0x000fea000383ffff */
[----:B0-----:R-:W-:-:S07]  /*0bd0*/  MOV R20, R8 ;  /* 0x0000000800147202 */ /* 0x001fce0000000f00 */
.L_x_0:
[----:B------:R-:W-:-:S13]  /*0be0*/  ISETP.NE.AND P0, PT, R6, RZ, PT ;  /* 0x000000ff0600720c */ /* 0x000fda0003f05270 */
[----:B------:R-:W-:Y:S05]  /*0bf0*/  @!P0 BRA `(.L_x_2) ;  /* 0x00000004009c8947 */ /* 0x000fea0003800000 */
[----:B------:R-:W-:Y:S01]  /*0c00*/  VIADD R12, R6, 0xffffffff ;  /* 0xffffffff060c7836 */ /* 0x000fe20000000000 */
[----:B------:R-:W-:-:S04]  /*0c10*/  LOP3.LUT P4, R22, R9, 0x3, RZ, 0xc0, !PT ;  /* 0x0000000309167812 */ /* 0x000fc8000788c0ff */
[----:B------:R-:W-:-:S13]  /*0c20*/  ISETP.GE.U32.AND P0, PT, R12, 0x3, PT ;  /* 0x000000030c00780c */ /* 0x000fda0003f06070 */
[----:B------:R-:W-:Y:S05]  /*0c30*/  @!P0 BRA `(.L_x_3) ;  /* 0x0000000000c08947 */ /* 0x000fea0003800000 */
[----:B------:R-:W1:Y:S01]  /*0c40*/  LDCU.64 UR10, c[0x0][0x390] ;  /* 0x00007200ff0a77ac */ /* 0x000e620008000a00 */
[----:B------:R-:W2:Y:S01]  /*0c50*/  LDC.64 R12, c[0x0][0x380] ;  /* 0x0000e000ff0c7b82 */ /* 0x000ea20000000a00 */
[----:B------:R-:W-:Y:S02]  /*0c60*/  IMAD.IADD R16, R4, 0x1, R20 ;  /* 0x0000000104107824 */ /* 0x000fe400078e0214 */
[----:B------:R-:W-:Y:S02]  /*0c70*/  HFMA2 R27, -RZ, RZ, 0, 0 ;  /* 0x00000000ff1b7431 */ /* 0x000fe400000001ff */
[----:B------:R-:W-:Y:S01]  /*0c80*/  VIADD R17, R16, 0x2 ;  /* 0x0000000210117836 */ /* 0x000fe20000000000 */
[----:B------:R-:W-:Y:S01]  /*0c90*/  LOP3.LUT R14, R10, R16, RZ, 0xfc, !PT ;  /* 0x000000100a0e7212 */ /* 0x000fe200078efcff */
[C---:B------:R-:W-:Y:S01]  /*0ca0*/  VIADD R19, R16.reuse, 0x3 ;  /* 0x0000000310137836 */ /* 0x040fe20000000000 */
[----:B------:R-:W-:Y:S02]  /*0cb0*/  IADD3 R15, PT, PT, R16, 0x1, RZ ;  /* 0x00000001100f7810 */ /* 0x000fe40007ffe0ff */
[----:B-1----:R-:W-:-:S04]  /*0cc0*/  ISETP.GE.AND P1, PT, R10, UR10, PT ;  /* 0x0000000a0a007c0c */ /* 0x002fc8000bf26270 */
[----:B------:R-:W-:Y:S02]  /*0cd0*/  ISETP.GE.OR P0, PT, R16, UR11, P1 ;  /* 0x0000000b10007c0c */ /* 0x000fe40008f06670 */
[----:B------:R-:W-:Y:S02]  /*0ce0*/  ISETP.GE.OR P2, PT, R15, UR11, P1 ;  /* 0x0000000b0f007c0c */ /* 0x000fe40008f46670 */
[----:B------:R-:W-:Y:S02]  /*0cf0*/  ISETP.LT.OR P0, PT, R14, RZ, P0 ;  /* 0x000000ff0e00720c */ /* 0x000fe40000701670 */
[C---:B------:R-:W-:Y:S01]  /*0d00*/  LOP3.LUT R14, R10.reuse, R15, RZ, 0xfc, !PT ;  /* 0x0000000f0a0e7212 */ /* 0x040fe200078efcff */
[----:B------:R-:W-:Y:S01]  /*0d10*/  IMAD R15, R11, UR11, R16 ;  /* 0x0000000b0b0f7c24 */ /* 0x000fe2000f8e0210 */
[----:B------:R-:W-:Y:S02]  /*0d20*/  ISETP.GE.OR P3, PT, R17, UR11, P1 ;  /* 0x0000000b11007c0c */ /* 0x000fe40008f66670 */
[----:B------:R-:W-:Y:S01]  /*0d30*/  LOP3.LUT R17, R10, R17, RZ, 0xfc, !PT ;  /* 0x000000110a117212 */ /* 0x000fe200078efcff */
[----:B--2---:R-:W-:Y:S01]  /*0d40*/  IMAD.WIDE R12, R15, 0x4, R12 ;  /* 0x000000040f0c7825 */ /* 0x004fe200078e020c */
[----:B------:R-:W-:-:S02]  /*0d50*/  ISETP.GE.OR P1, PT, R19, UR11, P1 ;  /* 0x0000000b13007c0c */ /* 0x000fc40008f26670 */
[----:B------:R-:W-:Y:S02]  /*0d60*/  LOP3.LUT R19, R10, R19, RZ, 0xfc, !PT ;  /* 0x000000130a137212 */ /* 0x000fe400078efcff */
[----:B------:R-:W-:Y:S01]  /*0d70*/  ISETP.LT.OR P2, PT, R14, RZ, P2 ;  /* 0x000000ff0e00720c */ /* 0x000fe20001741670 */
[----:B------:R-:W-:Y:S01]  /*0d80*/  IMAD.MOV.U32 R25, RZ, RZ, RZ ;  /* 0x000000ffff197224 */ /* 0x000fe200078e00ff */
[----:B------:R-:W-:Y:S01]  /*0d90*/  ISETP.LT.OR P3, PT, R17, RZ, P3 ;  /* 0x000000ff1100720c */ /* 0x000fe20001f61670 */
[----:B------:R-:W-:Y:S01]  /*0da0*/  IMAD.MOV.U32 R23, RZ, RZ, RZ ;  /* 0x000000ffff177224 */ /* 0x000fe200078e00ff */
[----:B------:R-:W-:Y:S01]  /*0db0*/  ISETP.LT.OR P1, PT, R19, RZ, P1 ;  /* 0x000000ff1300720c */ /* 0x000fe20000f21670 */
[----:B0-----:R-:W2:Y:S01]  /*0dc0*/  @!P0 LDG.E.CONSTANT R27, desc[UR6][R12.64] ;  /* 0x000000060c1b8981 */ /* 0x001ea2000c1e9900 */
[----:B------:R-:W-:Y:S01]  /*0dd0*/  MOV R21, RZ ;  /* 0x000000ff00157202 */ /* 0x000fe20000000f00 */
[----:B------:R-:W0:Y:S06]  /*0de0*/  LDC.64 R16, c[0x0][0x3b0] ;  /* 0x0000ec00ff107b82 */ /* 0x000e2c0000000a00 */
[----:B------:R-:W3:Y:S04]  /*0df0*/  @!P2 LDG.E.CONSTANT R25, desc[UR6][R12.64+0x4] ;  /* 0x000004060c19a981 */ /* 0x000ee8000c1e9900 */
[----:B------:R-:W4:Y:S04]  /*0e00*/  @!P3 LDG.E.CONSTANT R23, desc[UR6][R12.64+0x8] ;  /* 0x000008060c17b981 */ /* 0x000f28000c1e9900 */
[----:B------:R1:W5:Y:S01]  /*0e10*/  @!P1 LDG.E.CONSTANT R21, desc[UR6][R12.64+0xc] ;  /* 0x00000c060c159981 */ /* 0x000362000c1e9900 */
[----:B------:R-:W-:-:S02]  /*0e20*/  IMAD R14, R9, UR8, R20 ;  /* 0x00000008090e7c24 */ /* 0x000fc4000f8e0214 */
[----:B------:R-:W-:Y:S02]  /*0e30*/  VIADD R20, R20, 0x4 ;  /* 0x0000000414147836 */ /* 0x000fe40000000000 */
[----:B------:R-:W-:-:S04]  /*0e40*/  IMAD R14, R7, R14, R2 ;  /* 0x0000000e070e7224 */ /* 0x000fc800078e0202 */
[----:B------:R-:W-:Y:S02]  /*0e50*/  IMAD.IADD R24, R7, 0x1, R14 ;  /* 0x0000000107187824 */ /* 0x000fe400078e020e */
[----:B------:R-:W-:Y:S02]  /*0e60*/  IMAD R19, R5, R14, R0 ;  /* 0x0000000e05137224 */ /* 0x000fe400078e0200 */
[----:B------:R-:W-:Y:S02]  /*0e70*/  IMAD.IADD R26, R7, 0x1, R24 ;  /* 0x00000001071a7824 */ /* 0x000fe400078e0218 */
[C-C-:B------:R-:W-:Y:S02]  /*0e80*/  IMAD R15, R5.reuse, R24, R0.reuse ;  /* 0x00000018050f7224 */ /* 0x140fe400078e0200 */
[-C--:B------:R-:W-:Y:S01]  /*0e90*/  IMAD R29, R5, R26.reuse, R0 ;  /* 0x0000001a051d7224 */ /* 0x080fe200078e0200 */
[----:B------:R-:W-:Y:S01]  /*0ea0*/  IADD3 R14, PT, PT, R7, R26, RZ ;  /* 0x0000001a070e7210 */ /* 0x000fe20007ffe0ff */
[----:B0-----:R-:W-:-:S04]  /*0eb0*/  IMAD.WIDE R18, R19, 0x4, R16 ;  /* 0x0000000413127825 */ /* 0x001fc800078e0210 */
[----:B------:R-:W-:Y:S02]  /*0ec0*/  IMAD R24, R5, R14, R0 ;  /* 0x0000000e05187224 */ /* 0x000fe400078e0200 */
[----:B------:R-:W-:-:S04]  /*0ed0*/  IMAD.WIDE R14, R15, 0x4, R16 ;  /* 0x000000040f0e7825 */ /* 0x000fc800078e0210 */
[----:B-1----:R-:W-:-:S04]  /*0ee0*/  IMAD.WIDE R12, R29, 0x4, R16 ;  /* 0x000000041d0c7825 */ /* 0x002fc800078e0210 */
[----:B------:R-:W-:Y:S01]  /*0ef0*/  IMAD.WIDE R16, R24, 0x4, R16 ;  /* 0x0000000418107825 */ /* 0x000fe200078e0210 */
[----:B--2---:R1:W-:Y:S04]  /*0f00*/  STG.E desc[UR6][R18.64], R27 ;  /* 0x0000001b12007986 */ /* 0x0043e8000c101906 */
[----:B---3--:R1:W-:Y:S04]  /*0f10*/  STG.E desc[UR6][R14.64], R25 ;  /* 0x000000190e007986 */ /* 0x0083e8000c101906 */
[----:B----4-:R1:W-:Y:S04]  /*0f20*/  STG.E desc[UR6][R12.64], R23 ;  /* 0x000000170c007986 */ /* 0x0103e8000c101906 */
[----:B-----5:R1:W-:Y:S02]  /*0f30*/  STG.E desc[UR6][R16.64], R21 ;  /* 0x0000001510007986 */ /* 0x0203e4000c101906 */
.L_x_3:
[----:B------:R-:W-:Y:S05]  /*0f40*/  @!P4 BRA `(.L_x_2) ;  /* 0x0000000000c8c947 */ /* 0x000fea0003800000 */
[----:B------:R-:W-:Y:S02]  /*0f50*/  ISETP.NE.AND P0, PT, R22, 0x1, PT ;  /* 0x000000011600780c */ /* 0x000fe40003f05270 */
[----:B-1----:R-:W-:-:S04]  /*0f60*/  LOP3.LUT R12, R9, 0x1, RZ, 0xc0, !PT ;  /* 0x00000001090c7812 */ /* 0x002fc800078ec0ff */
[----:B------:R-:W-:-:S07]  /*0f70*/  ISETP.NE.U32.AND P2, PT, R12, 0x1, PT ;  /* 0x000000010c00780c */ /* 0x000fce0003f45070 */
[----:B------:R-:W-:Y:S06]  /*0f80*/  @!P0 BRA `(.L_x_4) ;  /* 0x0000000000708947 */ /* 0x000fec0003800000 */
[----:B------:R-:W1:Y:S01]  /*0f90*/  LDCU.64 UR10, c[0x0][0x390] ;  /* 0x00007200ff0a77ac */ /* 0x000e620008000a00 */
[----:B------:R-:W2:Y:S01]  /*0fa0*/  LDC.64 R12, c[0x0][0x380] ;  /* 0x0000e000ff0c7b82 */ /* 0x000ea20000000a00 */
[----:B------:R-:W-:Y:S02]  /*0fb0*/  IMAD.IADD R17, R4, 0x1, R20 ;  /* 0x0000000104117824 */ /* 0x000fe400078e0214 */
[----:B------:R-:W-:Y:S02]  /*0fc0*/  HFMA2 R21, -RZ, RZ, 0, 0 ;  /* 0x00000000ff157431 */ /* 0x000fe400000001ff */
[----:B------:R-:W-:Y:S01]  /*0fd0*/  IMAD.MOV.U32 R19, RZ, RZ, RZ ;  /* 0x000000ffff137224 */ /* 0x000fe200078e00ff */
[----:B------:R-:W-:Y:S02]  /*0fe0*/  IADD3 R15, PT, PT, R17, 0x1, RZ ;  /* 0x00000001110f7810 */ /* 0x000fe40007ffe0ff */
[C---:B------:R-:W-:Y:S02]  /*0ff0*/  LOP3.LUT R14, R10.reuse, R17, RZ, 0xfc, !PT ;  /* 0x000000110a0e7212 */ /* 0x040fe400078efcff */
[----:B-1----:R-:W-:-:S04]  /*1000*/  ISETP.GE.AND P1, PT, R10, UR10, PT ;  /* 0x0000000a0a007c0c */ /* 0x002fc8000bf26270 */
[----:B------:R-:W-:Y:S01]  /*1010*/  ISETP.GE.OR P0, PT, R17, UR11, P1 ;  /* 0x0000000b11007c0c */ /* 0x000fe20008f06670 */
[----:B------:R-:W-:Y:S01]  /*1020*/  IMAD R17, R11, UR11, R17 ;  /* 0x0000000b0b117c24 */ /* 0x000fe2000f8e0211 */
[----:B------:R-:W-:Y:S02]  /*1030*/  ISETP.GE.OR P1, PT, R15, UR11, P1 ;  /* 0x0000000b0f007c0c */ /* 0x000fe40008f26670 */
[----:B------:R-:W-:Y:S01]  /*1040*/  LOP3.LUT R15, R10, R15, RZ, 0xfc, !PT ;  /* 0x0000000f0a0f7212 */ /* 0x000fe200078efcff */
[----:B--2---:R-:W-:Y:S01]  /*1050*/  IMAD.WIDE R16, R17, 0x4, R12 ;  /* 0x0000000411107825 */ /* 0x004fe200078e020c */
[----:B------:R-:W-:Y:S02]  /*1060*/  ISETP.LT.OR P0, PT, R14, RZ, P0 ;  /* 0x000000ff0e00720c */ /* 0x000fe40000701670 */
[----:B------:R-:W-:Y:S02]  /*1070*/  ISETP.LT.OR P1, PT, R15, RZ, P1 ;  /* 0x000000ff0f00720c */ /* 0x000fe40000f21670 */
[----:B------:R-:W1:Y:S09]  /*1080*/  LDC.64 R14, c[0x0][0x3b0] ;  /* 0x0000ec00ff0e7b82 */ /* 0x000e720000000a00 */
[----:B0-----:R-:W2:Y:S04]  /*1090*/  @!P0 LDG.E.CONSTANT R19, desc[UR6][R16.64] ;  /* 0x0000000610138981 */ /* 0x001ea8000c1e9900 */
[----:B------:R-:W3:Y:S01]  /*10a0*/  @!P1 LDG.E.CONSTANT R21, desc[UR6][R16.64+0x4] ;  /* 0x0000040610159981 */ /* 0x000ee2000c1e9900 */
[----:B------:R-:W-:Y:S01]  /*10b0*/  IMAD R12, R9, UR8, R20 ;  /* 0x00000008090c7c24 */ /* 0x000fe2000f8e0214 */
[----:B------:R-:W-:-:S03]  /*10c0*/  IADD3 R20, PT, PT, R20, 0x2, RZ ;  /* 0x0000000214147810 */ /* 0x000fc60007ffe0ff */
[----:B------:R-:W-:-:S04]  /*10d0*/  IMAD R18, R7, R12, R2 ;  /* 0x0000000c07127224 */ /* 0x000fc800078e0202 */
[----:B------:R-:W-:Y:S02]  /*10e0*/  IMAD.IADD R12, R7, 0x1, R18 ;  /* 0x00000001070c7824 */ /* 0x000fe400078e0212 */
[C-C-:B------:R-:W-:Y:S02]  /*10f0*/  IMAD R13, R5.reuse, R18, R0.reuse ;  /* 0x00000012050d7224 */ /* 0x140fe400078e0200 */
[----:B------:R-:W-:Y:S02]  /*1100*/  IMAD R23, R5, R12, R0 ;  /* 0x0000000c05177224 */ /* 0x000fe400078e0200 */
[----:B-1----:R-:W-:-:S04]  /*1110*/  IMAD.WIDE R12, R13, 0x4, R14 ;  /* 0x000000040d0c7825 */ /* 0x002fc800078e020e */
[----:B------:R-:W-:Y:S01]  /*1120*/  IMAD.WIDE R14, R23, 0x4, R14 ;  /* 0x00000004170e7825 */ /* 0x000fe200078e020e */
[----:B--2---:R1:W-:Y:S04]  /*1130*/  STG.E desc[UR6][R12.64], R19 ;  /* 0x000000130c007986 */ /* 0x0043e8000c101906 */
[----:B---3--:R1:W-:Y:S02]  /*1140*/  STG.E desc[UR6][R14.64], R21 ;  /* 0x000000150e007986 */ /* 0x0083e4000c101906 */
.L_x_4:
[----:B------:R-:W-:Y:S05]  /*1150*/  @P2 BRA `(.L_x_2) ;  /* 0x0000000000442947 */ /* 0x000fea0003800000 */
[----:B------:R-:W2:Y:S01]  /*1160*/  LDCU.64 UR10, c[0x0][0x390] ;  /* 0x00007200ff0a77ac */ /* 0x000ea20008000a00 */
[----:B-1----:R-:W-:Y:S01]  /*1170*/  IMAD.IADD R14, R4, 0x1, R20 ;  /* 0x00000001040e7824 */ /* 0x002fe200078e0214 */
[----:B------:R-:W-:-:S04]  /*1180*/  MOV R15, RZ ;  /* 0x000000ff000f7202 */ /* 0x000fc80000000f00 */
[----:B------:R-:W-:Y:S02]  /*1190*/  LOP3.LUT R12, R10, R14, RZ, 0xfc, !PT ;  /* 0x0000000e0a0c7212 */ /* 0x000fe400078efcff */
[----:B--2---:R-:W-:-:S04]  /*11a0*/  ISETP.GE.AND P0, PT, R14, UR11, PT ;  /* 0x0000000b0e007c0c */ /* 0x004fc8000bf06270 */
[----:B------:R-:W-:-:S04]  /*11b0*/  ISETP.GE.OR P0, PT, R10, UR10, P0 ;  /* 0x0000000a0a007c0c */ /* 0x000fc80008706670 */
[----:B------:R-:W-:-:S13]  /*11c0*/  ISETP.LT.OR P0, PT, R12, RZ, P0 ;  /* 0x000000ff0c00720c */ /* 0x000fda0000701670 */
[----:B------:R-:W1:Y:S01]  /*11d0*/  @!P0 LDC.64 R12, c[0x0][0x380] ;  /* 0x0000e000ff0c8b82 */ /* 0x000e620000000a00 */
[----:B------:R-:W-:-:S04]  /*11e0*/  @!P0 IMAD R11, R11, UR11, R14 ;  /* 0x0000000b0b0b8c24 */ /* 0x000fc8000f8e020e */
[----:B-1----:R-:W-:-:S03]  /*11f0*/  @!P0 IMAD.WIDE R12, R11, 0x4, R12 ;  /* 0x000000040b0c8825 */ /* 0x002fc600078e020c */
[----:B------:R-:W1:Y:S02]  /*1200*/  LDC.64 R10, c[0x0][0x3b0] ;  /* 0x0000ec00ff0a7b82 */ /* 0x000e640000000a00 */
[----:B0-----:R-:W2:Y:S01]  /*1210*/  @!P0 LDG.E.CONSTANT R15, desc[UR6][R12.64] ;  /* 0x000000060c0f8981 */ /* 0x001ea2000c1e9900 */
[----:B------:R-:W-:-:S04]  /*1220*/  IMAD R9, R9, UR8, R20 ;  /* 0x0000000809097c24 */ /* 0x000fc8000f8e0214 */
[----:B------:R-:W-:-:S04]  /*1230*/  IMAD R9, R7, R9, R2 ;  /* 0x0000000907097224 */ /* 0x000fc800078e0202 */
[----:B------:R-:W-:-:S04]  /*1240*/  IMAD R9, R5, R9, R0 ;  /* 0x0000000905097224 */ /* 0x000fc800078e0200 */
[----:B-1----:R-:W-:-:S05]  /*1250*/  IMAD.WIDE R10, R9, 0x4, R10 ;  /* 0x00000004090a7825 */ /* 0x002fca00078e020a */
[----:B--2---:R2:W-:Y:S02]  /*1260*/  STG.E desc[UR6][R10.64], R15 ;  /* 0x0000000f0a007986 */ /* 0x0045e4000c101906 */
.L_x_2:
[----:B------:R-:W-:Y:S05]  /*1270*/  BRA.U UP0, `(.L_x_5) ;  /* 0xfffffff100bc7547 */ /* 0x000fea000b83ffff */
[----:B------:R-:W3:Y:S01]  /*1280*/  LDCU UR5, c[0x0][0x38c] ;  /* 0x00007180ff0577ac */ /* 0x000ee20008000800 */
[----:B------:R-:W-:-:S04]  /*1290*/  UIADD3 UR4, UPT, UPT, UR4, 0x1, URZ ;  /* 0x0000000104047890 */ /* 0x000fc8000fffe0ff */
[----:B---3--:R-:W-:-:S09]  /*12a0*/  UISETP.NE.AND UP0, UPT, UR4, UR5, UPT ;  /* 0x000000050400728c */ /* 0x008fd2000bf05270 */
[----:B------:R-:W-:Y:S05]  /*12b0*/  BRA.U UP0, `(.L_x_6) ;  /* 0xfffffff100a87547 */ /* 0x000fea000b83ffff */
[----:B0-----:R-:W-:Y:S05]  /*12c0*/  EXIT ;  /* 0x000000000000794d */ /* 0x001fea0003800000 */
.L_x_7:
[----:B------:R-:W-:-:S00]  /*12d0*/  BRA `(.L_x_7) ;  /* 0xfffffffc00fc7947 */ /* 0x000fc0000383ffff */
[----:B------:R-:W-:-:S00]  /*12e0*/  NOP ;  /* 0x0000000000007918 */ /* 0x000fc00000000000 */
        /* <DEDUP_REMOVED lines=9> */
.L_x_8:


//--------------------- .nv.shared.reserved.0     --------------------------
	.section	.nv.shared.reserved.0,"aw",@nobits
	.weak		__nv_reservedSMEM_offset_0_alias
	.size		__nv_reservedSMEM_offset_0_alias, 0, 64
	.other		__nv_reservedSMEM_offset_0_alias,@"STO_CUDA_RESERVED_SHARED STV_DEFAULT"
__nv_reservedSMEM_offset_0_alias:
	.zero		0
	.zero		64


//--------------------- .nv.constant0.im2col_nchw --------------------------
	.section	.nv.constant0.im2col_nchw,"a",@progbits
	.sectionflags	@""
	.align	4
.nv.constant0.im2col_nchw:
	.zero		952


//--------------------- SYMBOLS --------------------------

	.type		.nv.reservedSmem.offset0,@object
	.size		.nv.reservedSmem.offset0,0x4
